//
// Generated by NVIDIA NVVM Compiler
//
// Compiler Build ID: CL-36424714
// Cuda compilation tools, release 13.0, V13.0.88
// Based on NVVM 20.0.0
//

.version 9.0
.target sm_100
.address_size 64

	// .globl	_Z24grid_sampling_gpu_kerneliifiiiPKfPKiPiS3_S3_S3_
.extern .func  (.param .b32 func_retval0) vprintf
(
	.param .b64 vprintf_param_0,
	.param .b64 vprintf_param_1
)
;
.global .align 1 .b8 $str[42] = {71, 114, 105, 100, 83, 97, 109, 112, 108, 105, 110, 103, 79, 112, 32, 101, 120, 105, 116, 115, 32, 100, 117, 101, 32, 116, 111, 32, 118, 111, 105, 100, 32, 105, 110, 112, 117, 116, 115, 46, 10};

.visible .entry _Z24grid_sampling_gpu_kerneliifiiiPKfPKiPiS3_S3_S3_(
	.param .u32 _Z24grid_sampling_gpu_kerneliifiiiPKfPKiPiS3_S3_S3__param_0,
	.param .u32 _Z24grid_sampling_gpu_kerneliifiiiPKfPKiPiS3_S3_S3__param_1,
	.param .f32 _Z24grid_sampling_gpu_kerneliifiiiPKfPKiPiS3_S3_S3__param_2,
	.param .u32 _Z24grid_sampling_gpu_kerneliifiiiPKfPKiPiS3_S3_S3__param_3,
	.param .u32 _Z24grid_sampling_gpu_kerneliifiiiPKfPKiPiS3_S3_S3__param_4,
	.param .u32 _Z24grid_sampling_gpu_kerneliifiiiPKfPKiPiS3_S3_S3__param_5,
	.param .u64 .ptr .align 1 _Z24grid_sampling_gpu_kerneliifiiiPKfPKiPiS3_S3_S3__param_6,
	.param .u64 .ptr .align 1 _Z24grid_sampling_gpu_kerneliifiiiPKfPKiPiS3_S3_S3__param_7,
	.param .u64 .ptr .align 1 _Z24grid_sampling_gpu_kerneliifiiiPKfPKiPiS3_S3_S3__param_8,
	.param .u64 .ptr .align 1 _Z24grid_sampling_gpu_kerneliifiiiPKfPKiPiS3_S3_S3__param_9,
	.param .u64 .ptr .align 1 _Z24grid_sampling_gpu_kerneliifiiiPKfPKiPiS3_S3_S3__param_10,
	.param .u64 .ptr .align 1 _Z24grid_sampling_gpu_kerneliifiiiPKfPKiPiS3_S3_S3__param_11
)
{
	.reg .pred 	%p<8>;
	.reg .b32 	%r<33>;
	.reg .b32 	%f<8>;
	.reg .b64 	%rd<24>;

	ld.param.u32 	%r6, [_Z24grid_sampling_gpu_kerneliifiiiPKfPKiPiS3_S3_S3__param_0];
	ld.param.u32 	%r7, [_Z24grid_sampling_gpu_kerneliifiiiPKfPKiPiS3_S3_S3__param_1];
	ld.param.f32 	%f1, [_Z24grid_sampling_gpu_kerneliifiiiPKfPKiPiS3_S3_S3__param_2];
	ld.param.u32 	%r8, [_Z24grid_sampling_gpu_kerneliifiiiPKfPKiPiS3_S3_S3__param_3];
	ld.param.u32 	%r9, [_Z24grid_sampling_gpu_kerneliifiiiPKfPKiPiS3_S3_S3__param_4];
	ld.param.u32 	%r10, [_Z24grid_sampling_gpu_kerneliifiiiPKfPKiPiS3_S3_S3__param_5];
	ld.param.u64 	%rd3, [_Z24grid_sampling_gpu_kerneliifiiiPKfPKiPiS3_S3_S3__param_6];
	ld.param.u64 	%rd7, [_Z24grid_sampling_gpu_kerneliifiiiPKfPKiPiS3_S3_S3__param_8];
	ld.param.u64 	%rd4, [_Z24grid_sampling_gpu_kerneliifiiiPKfPKiPiS3_S3_S3__param_9];
	ld.param.u64 	%rd5, [_Z24grid_sampling_gpu_kerneliifiiiPKfPKiPiS3_S3_S3__param_10];
	ld.param.u64 	%rd6, [_Z24grid_sampling_gpu_kerneliifiiiPKfPKiPiS3_S3_S3__param_11];
	cvta.to.global.u64 	%rd1, %rd7;
	mul.lo.s32 	%r11, %r7, %r6;
	setp.gt.s32 	%p1, %r11, 0;
	@%p1 bra 	$L__BB0_2;
	mov.u64 	%rd22, $str;
	cvta.global.u64 	%rd23, %rd22;
	{ // callseq 0, 0
	.param .b64 param0;
	st.param.b64 	[param0], %rd23;
	.param .b64 param1;
	st.param.b64 	[param1], 0;
	.param .b32 retval0;
	call.uni (retval0), 
	vprintf, 
	(
	param0, 
	param1
	);
	ld.param.b32 	%r29, [retval0];
	} // callseq 0
	bra.uni 	$L__BB0_10;
$L__BB0_2:
	mov.u32 	%r12, %tid.x;
	mov.u32 	%r13, %ctaid.x;
	mov.u32 	%r14, %ntid.x;
	mad.lo.s32 	%r1, %r13, %r14, %r12;
	setp.ge.s32 	%p2, %r1, %r7;
	@%p2 bra 	$L__BB0_10;
	add.s32 	%r2, %r6, -1;
	setp.lt.s32 	%p3, %r6, 2;
	mov.u32 	%r32, %r2;
	@%p3 bra 	$L__BB0_8;
	mov.b32 	%r31, 0;
$L__BB0_5:
	mul.wide.u32 	%rd8, %r31, 4;
	add.s64 	%rd2, %rd1, %rd8;
	ld.global.u32 	%r16, [%rd2];
	setp.lt.s32 	%p4, %r1, %r16;
	@%p4 bra 	$L__BB0_7;
	ld.global.u32 	%r17, [%rd2+4];
	setp.lt.s32 	%p5, %r1, %r17;
	mov.u32 	%r32, %r31;
	@%p5 bra 	$L__BB0_8;
$L__BB0_7:
	add.s32 	%r31, %r31, 1;
	setp.ne.s32 	%p6, %r31, %r2;
	mov.u32 	%r32, %r2;
	@%p6 bra 	$L__BB0_5;
$L__BB0_8:
	mul.lo.s32 	%r18, %r1, 3;
	cvta.to.global.u64 	%rd9, %rd3;
	mul.wide.s32 	%rd10, %r18, 4;
	add.s64 	%rd11, %rd9, %rd10;
	ld.global.f32 	%f2, [%rd11];
	div.rn.f32 	%f3, %f2, %f1;
	cvt.rzi.s32.f32 	%r19, %f3;
	ld.global.f32 	%f4, [%rd11+4];
	div.rn.f32 	%f5, %f4, %f1;
	cvt.rzi.s32.f32 	%r20, %f5;
	ld.global.f32 	%f6, [%rd11+8];
	div.rn.f32 	%f7, %f6, %f1;
	cvt.rzi.s32.f32 	%r21, %f7;
	mad.lo.s32 	%r22, %r32, %r8, %r19;
	mad.lo.s32 	%r23, %r22, %r9, %r20;
	mad.lo.s32 	%r24, %r23, %r10, %r21;
	cvta.to.global.u64 	%rd12, %rd6;
	mul.wide.s32 	%rd13, %r24, 4;
	add.s64 	%rd14, %rd12, %rd13;
	atom.global.add.u32 	%r25, [%rd14], 1;
	setp.ne.s32 	%p7, %r25, 0;
	@%p7 bra 	$L__BB0_10;
	cvta.to.global.u64 	%rd15, %rd5;
	mul.wide.s32 	%rd16, %r32, 4;
	add.s64 	%rd17, %rd15, %rd16;
	atom.global.add.u32 	%r26, [%rd17], 1;
	add.s64 	%rd18, %rd1, %rd16;
	ld.global.u32 	%r27, [%rd18];
	add.s32 	%r28, %r27, %r26;
	cvta.to.global.u64 	%rd19, %rd4;
	mul.wide.s32 	%rd20, %r28, 4;
	add.s64 	%rd21, %rd19, %rd20;
	st.global.u32 	[%rd21], %r1;
$L__BB0_10:
	ret;

}


// ===== COMPILED SASS (sm_100) =====

	.target	sm_100

	.elftype	@"ET_EXEC"


//--------------------- .note.nv.tkinfo           --------------------------
	.section	.note.nv.tkinfo,"",@"SHT_NOTE"
	.sectionflags	@"SHF_NOTE_NV_TKINFO"
	.tkinfo
        /*0018*/ 	.word	0x00000002
        /*0030*/ 	.string	""
        /*0030*/ 	.string	"ptxas"
        /*0030*/ 	.string	"Cuda compilation tools, release 13.0, V13.0.88"
        /*0030*/ 	.string	"Build cuda_13.0.r13.0/compiler.36424714_0"
        /*0030*/ 	.string	"-arch sm_100 -m 64 "



//--------------------- .note.nv.cuinfo           --------------------------
	.section	.note.nv.cuinfo,"",@"SHT_NOTE"
	.sectionflags	@"SHF_NOTE_NV_CUINFO"
        /*0018*/ 	.short	0x0002
        /*001a*/ 	.short	0x0064
        /*001c*/ 	.short	0x0082
	.zero		2


//--------------------- .nv.info                  --------------------------
	.section	.nv.info,"",@"SHT_CUDA_INFO"
	.align	4


	//----- nvinfo : EIATTR_REGCOUNT
	.align		4
        /*0000*/ 	.byte	0x04, 0x2f
        /*0002*/ 	.short	(.L_2 - .L_1)
	.align		4
.L_1:
        /*0004*/ 	.word	index@(_Z24grid_sampling_gpu_kerneliifiiiPKfPKiPiS3_S3_S3_)
        /*0008*/ 	.word	0x00000018


	//----- nvinfo : EIATTR_FRAME_SIZE
	.align		4
.L_2:
        /*000c*/ 	.byte	0x04, 0x11
        /*000e*/ 	.short	(.L_4 - .L_3)
	.align		4
.L_3:
        /*0010*/ 	.word	index@($__internal_0_$__cuda_sm3x_div_rn_noftz_f32_slowpath)
        /*0014*/ 	.word	0x00000000


	//----- nvinfo : EIATTR_FRAME_SIZE
	.align		4
.L_4:
        /*0018*/ 	.byte	0x04, 0x11
        /*001a*/ 	.short	(.L_6 - .L_5)
	.align		4
.L_5:
        /*001c*/ 	.word	index@(_Z24grid_sampling_gpu_kerneliifiiiPKfPKiPiS3_S3_S3_)
        /*0020*/ 	.word	0x00000000


	//----- nvinfo : EIATTR_MIN_STACK_SIZE
	.align		4
.L_6:
        /*0024*/ 	.byte	0x04, 0x12
        /*0026*/ 	.short	(.L_8 - .L_7)
	.align		4
.L_7:
        /*0028*/ 	.word	index@(_Z24grid_sampling_gpu_kerneliifiiiPKfPKiPiS3_S3_S3_)
        /*002c*/ 	.word	0x00000000
.L_8:


//--------------------- .nv.compat                --------------------------
	.section	.nv.compat,"",@"SHT_CUDA_COMPAT_INFO"
	.align	4
        /*0000*/ 	.byte	0x02, 0x09, 0x00, 0x00, 0x02, 0x02, 0x01, 0x00, 0x02, 0x05, 0x05, 0x00, 0x03, 0x07, 0x01, 0x01
        /*0010*/ 	.byte	0x02, 0x03, 0x00, 0x00, 0x02, 0x06, 0x01, 0x00, 0x04, 0x0b, 0x08, 0x00, 0x01, 0x00, 0x00, 0x00
        /*0020*/ 	.byte	0x00, 0x00, 0x00, 0x00


//--------------------- .nv.info._Z24grid_sampling_gpu_kerneliifiiiPKfPKiPiS3_S3_S3_ --------------------------
	.section	.nv.info._Z24grid_sampling_gpu_kerneliifiiiPKfPKiPiS3_S3_S3_,"",@"SHT_CUDA_INFO"
	.sectionflags	@""
	.align	4


	//----- nvinfo : EIATTR_CUDA_API_VERSION
	.align		4
        /*0000*/ 	.byte	0x04, 0x37
        /*0002*/ 	.short	(.L_10 - .L_9)
.L_9:
        /*0004*/ 	.word	0x00000082


	//----- nvinfo : EIATTR_KPARAM_INFO
	.align		4
.L_10:
        /*0008*/ 	.byte	0x04, 0x17
        /*000a*/ 	.short	(.L_12 - .L_11)
.L_11:
        /*000c*/ 	.word	0x00000000
        /*0010*/ 	.short	0x000b
        /*0012*/ 	.short	0x0040
        /*0014*/ 	.byte	0x00, 0xf5, 0x21, 0x00


	//----- nvinfo : EIATTR_KPARAM_INFO
	.align		4
.L_12:
        /*0018*/ 	.byte	0x04, 0x17
        /*001a*/ 	.short	(.L_14 - .L_13)
.L_13:
        /*001c*/ 	.word	0x00000000
        /*0020*/ 	.short	0x000a
        /*0022*/ 	.short	0x0038
        /*0024*/ 	.byte	0x00, 0xf5, 0x21, 0x00


	//----- nvinfo : EIATTR_KPARAM_INFO
	.align		4
.L_14:
        /*0028*/ 	.byte	0x04, 0x17
        /*002a*/ 	.short	(.L_16 - .L_15)
.L_15:
        /*002c*/ 	.word	0x00000000
        /*0030*/ 	.short	0x0009
        /*0032*/ 	.short	0x0030
        /*0034*/ 	.byte	0x00, 0xf5, 0x21, 0x00


	//----- nvinfo : EIATTR_KPARAM_INFO
	.align		4
.L_16:
        /*0038*/ 	.byte	0x04, 0x17
        /*003a*/ 	.short	(.L_18 - .L_17)
.L_17:
        /*003c*/ 	.word	0x00000000
        /*0040*/ 	.short	0x0008
        /*0042*/ 	.short	0x0028
        /*0044*/ 	.byte	0x00, 0xf5, 0x21, 0x00


	//----- nvinfo : EIATTR_KPARAM_INFO
	.align		4
.L_18:
        /*0048*/ 	.byte	0x04, 0x17
        /*004a*/ 	.short	(.L_20 - .L_19)
.L_19:
        /*004c*/ 	.word	0x00000000
        /*0050*/ 	.short	0x0007
        /*0052*/ 	.short	0x0020
        /*0054*/ 	.byte	0x00, 0xf5, 0x21, 0x00


	//----- nvinfo : EIATTR_KPARAM_INFO
	.align		4
.L_20:
        /*0058*/ 	.byte	0x04, 0x17
        /*005a*/ 	.short	(.L_22 - .L_21)
.L_21:
        /*005c*/ 	.word	0x00000000
        /*0060*/ 	.short	0x0006
        /*0062*/ 	.short	0x0018
        /*0064*/ 	.byte	0x00, 0xf5, 0x21, 0x00


	//----- nvinfo : EIATTR_KPARAM_INFO
	.align		4
.L_22:
        /*0068*/ 	.byte	0x04, 0x17
        /*006a*/ 	.short	(.L_24 - .L_23)
.L_23:
        /*006c*/ 	.word	0x00000000
        /*0070*/ 	.short	0x0005
        /*0072*/ 	.short	0x0014
        /*0074*/ 	.byte	0x00, 0xf0, 0x11, 0x00


	//----- nvinfo : EIATTR_KPARAM_INFO
	.align		4
.L_24:
        /*0078*/ 	.byte	0x04, 0x17
        /*007a*/ 	.short	(.L_26 - .L_25)
.L_25:
        /*007c*/ 	.word	0x00000000
        /*0080*/ 	.short	0x0004
        /*0082*/ 	.short	0x0010
        /*0084*/ 	.byte	0x00, 0xf0, 0x11, 0x00


	//----- nvinfo : EIATTR_KPARAM_INFO
	.align		4
.L_26:
        /*0088*/ 	.byte	0x04, 0x17
        /*008a*/ 	.short	(.L_28 - .L_27)
.L_27:
        /*008c*/ 	.word	0x00000000
        /*0090*/ 	.short	0x0003
        /*0092*/ 	.short	0x000c
        /*0094*/ 	.byte	0x00, 0xf0, 0x11, 0x00


	//----- nvinfo : EIATTR_KPARAM_INFO
	.align		4
.L_28:
        /*0098*/ 	.byte	0x04, 0x17
        /*009a*/ 	.short	(.L_30 - .L_29)
.L_29:
        /*009c*/ 	.word	0x00000000
        /*00a0*/ 	.short	0x0002
        /*00a2*/ 	.short	0x0008
        /*00a4*/ 	.byte	0x00, 0xf0, 0x11, 0x00


	//----- nvinfo : EIATTR_KPARAM_INFO
	.align		4
.L_30:
        /*00a8*/ 	.byte	0x04, 0x17
        /*00aa*/ 	.short	(.L_32 - .L_31)
.L_31:
        /*00ac*/ 	.word	0x00000000
        /*00b0*/ 	.short	0x0001
        /*00b2*/ 	.short	0x0004
        /*00b4*/ 	.byte	0x00, 0xf0, 0x11, 0x00


	//----- nvinfo : EIATTR_KPARAM_INFO
	.align		4
.L_32:
        /*00b8*/ 	.byte	0x04, 0x17
        /*00ba*/ 	.short	(.L_34 - .L_33)
.L_33:
        /*00bc*/ 	.word	0x00000000
        /*00c0*/ 	.short	0x0000
        /*00c2*/ 	.short	0x0000
        /*00c4*/ 	.byte	0x00, 0xf0, 0x11, 0x00


	//----- nvinfo : EIATTR_SPARSE_MMA_MASK
	.align		4
.L_34:
        /*00c8*/ 	.byte	0x03, 0x50
        /*00ca*/ 	.short	0x0000


	//----- nvinfo : EIATTR_MAXREG_COUNT
	.align		4
        /*00cc*/ 	.byte	0x03, 0x1b
        /*00ce*/ 	.short	0x00ff


	//----- nvinfo : EIATTR_EXTERNS
	.align		4
        /*00d0*/ 	.byte	0x04, 0x0f
        /*00d2*/ 	.short	(.L_36 - .L_35)


	//   ....[0]....
	.align		4
.L_35:
        /*00d4*/ 	.word	index@(vprintf)


	//----- nvinfo : EIATTR_MERCURY_ISA_VERSION
	.align		4
.L_36:
        /*00d8*/ 	.byte	0x03, 0x5f
        /*00da*/ 	.short	0x0101


	//----- nvinfo : EIATTR_VRC_CTA_INIT_COUNT
	.align		4
        /*00dc*/ 	.byte	0x02, 0x4a
	.zero		1
	.zero		1


	//----- nvinfo : EIATTR_SYSCALL_OFFSETS
	.align		4
        /*00e0*/ 	.byte	0x04, 0x46
        /*00e2*/ 	.short	(.L_38 - .L_37)


	//   ....[0]....
.L_37:
        /*00e4*/ 	.word	0x000000c0


	//----- nvinfo : EIATTR_EXIT_INSTR_OFFSETS
	.align		4
.L_38:
        /*00e8*/ 	.byte	0x04, 0x1c
        /*00ea*/ 	.short	(.L_40 - .L_39)


	//   ....[0]....
.L_39:
        /*00ec*/ 	.word	0x000000d0


	//   ....[1]....
        /*00f0*/ 	.word	0x00000130


	//   ....[2]....
        /*00f4*/ 	.word	0x000006a0


	//   ....[3]....
        /*00f8*/ 	.word	0x00000750


	//----- nvinfo : EIATTR_CRS_STACK_SIZE
	.align		4
.L_40:
        /*00fc*/ 	.byte	0x04, 0x1e
        /*00fe*/ 	.short	(.L_42 - .L_41)
.L_41:
        /*0100*/ 	.word	0x00000000


	//----- nvinfo : EIATTR_CBANK_PARAM_SIZE
	.align		4
.L_42:
        /*0104*/ 	.byte	0x03, 0x19
        /*0106*/ 	.short	0x0048


	//----- nvinfo : EIATTR_PARAM_CBANK
	.align		4
        /*0108*/ 	.byte	0x04, 0x0a
        /*010a*/ 	.short	(.L_44 - .L_43)
	.align		4
.L_43:
        /*010c*/ 	.word	index@(.nv.constant0._Z24grid_sampling_gpu_kerneliifiiiPKfPKiPiS3_S3_S3_)
        /*0110*/ 	.short	0x0380
        /*0112*/ 	.short	0x0048


	//----- nvinfo : EIATTR_SW_WAR
	.align		4
.L_44:
        /*0114*/ 	.byte	0x04, 0x36
        /*0116*/ 	.short	(.L_46 - .L_45)
.L_45:
        /*0118*/ 	.word	0x00000008
.L_46:


//--------------------- .nv.callgraph             --------------------------
	.section	.nv.callgraph,"",@"SHT_CUDA_CALLGRAPH"
	.align	4
	.sectionentsize	8
	.align		4
        /*0000*/ 	.word	0x00000000
	.align		4
        /*0004*/ 	.word	0xffffffff
	.align		4
        /*0008*/ 	.word	index@(_Z24grid_sampling_gpu_kerneliifiiiPKfPKiPiS3_S3_S3_)
	.align		4
        /*000c*/ 	.word	index@(vprintf)
	.align		4
        /*0010*/ 	.word	0x00000000
	.align		4
        /*0014*/ 	.word	0xfffffffe
	.align		4
        /*0018*/ 	.word	0x00000000
	.align		4
        /*001c*/ 	.word	0xfffffffd
	.align		4
        /*0020*/ 	.word	0x00000000
	.align		4
        /*0024*/ 	.word	0xfffffffc


//--------------------- .nv.constant4             --------------------------
	.section	.nv.constant4,"a",@progbits
	.align	8
	.align		8
.nv.constant4:
        /*0000*/ 	.dword	vprintf
	.align		8
        /*0008*/ 	.dword	$str


//--------------------- .text._Z24grid_sampling_gpu_kerneliifiiiPKfPKiPiS3_S3_S3_ --------------------------
	.section	.text._Z24grid_sampling_gpu_kerneliifiiiPKfPKiPiS3_S3_S3_,"ax",@progbits
	.align	128
        .global         _Z24grid_sampling_gpu_kerneliifiiiPKfPKiPiS3_S3_S3_
        .type           _Z24grid_sampling_gpu_kerneliifiiiPKfPKiPiS3_S3_S3_,@function
        .size           _Z24grid_sampling_gpu_kerneliifiiiPKfPKiPiS3_S3_S3_,(.L_x_25 - _Z24grid_sampling_gpu_kerneliifiiiPKfPKiPiS3_S3_S3_)
        .other          _Z24grid_sampling_gpu_kerneliifiiiPKfPKiPiS3_S3_S3_,@"STO_CUDA_ENTRY STV_DEFAULT"
_Z24grid_sampling_gpu_kerneliifiiiPKfPKiPiS3_S3_S3_:
.text._Z24grid_sampling_gpu_kerneliifiiiPKfPKiPiS3_S3_S3_:
[----:B------:R-:W0:Y:S01]  /*0000*/  LDC R1, c[0x0][0x37c] ;  /* 0x0000df00ff017b82 */ /* 0x000e220000000800 */
[----:B------:R-:W1:Y:S02]  /*0010*/  LDCU.64 UR8, c[0x0][0x380] ;  /* 0x00007000ff0877ac */ /* 0x000e640008000a00 */
[----:B-1----:R-:W-:-:S04]  /*0020*/  UIMAD UR4, UR9, UR8, URZ ;  /* 0x00000008090472a4 */ /* 0x002fc8000f8e02ff */
[----:B------:R-:W-:-:S09]  /*0030*/  UISETP.GT.AND UP0, UPT, UR4, URZ, UPT ;  /* 0x000000ff0400728c */ /* 0x000fd2000bf04270 */
[----:B------:R-:W-:Y:S05]  /*0040*/  BRA.U UP0, `(.L_x_0) ;  /* 0x0000000100247547 */ /* 0x000fea000b800000 */
[----:B------:R-:W-:Y:S01]  /*0050*/  MOV R0, 0x0 ;  /* 0x0000000000007802 */ /* 0x000fe20000000f00 */
[----:B------:R-:W1:Y:S01]  /*0060*/  LDCU.64 UR4, c[0x4][0x8] ;  /* 0x01000100ff0477ac */ /* 0x000e620008000a00 */
[----:B------:R-:W-:Y:S02]  /*0070*/  CS2R R6, SRZ ;  /* 0x0000000000067805 */ /* 0x000fe4000001ff00 */
[----:B------:R2:W3:Y:S01]  /*0080*/  LDC.64 R2, c[0x4][R0] ;  /* 0x0100000000027b82 */ /* 0x0004e20000000a00 */
[----:B-1----:R-:W-:Y:S02]  /*0090*/  IMAD.U32 R4, RZ, RZ, UR4 ;  /* 0x00000004ff047e24 */ /* 0x002fe4000f8e00ff */
[----:B--2---:R-:W-:-:S07]  /*00a0*/  IMAD.U32 R5, RZ, RZ, UR5 ;  /* 0x00000005ff057e24 */ /* 0x004fce000f8e00ff */
[----:B------:R-:W-:-:S07]  /*00b0*/  LEPC R20, `(.L_x_1) ;  /* 0x000000001014794e */ /* 0x000fce0000000000 */
[----:B0--3--:R-:W-:Y:S05]  /*00c0*/  CALL.ABS.NOINC R2 ;  /* 0x0000000002007343 */ /* 0x009fea0003c00000 */
.L_x_1:
[----:B------:R-:W-:Y:S05]  /*00d0*/  EXIT ;  /* 0x000000000000794d */ /* 0x000fea0003800000 */
.L_x_0:
[----:B------:R-:W1:Y:S01]  /*00e0*/  S2R R3, SR_TID.X ;  /* 0x0000000000037919 */ /* 0x000e620000002100 */
[----:B------:R-:W1:Y:S08]  /*00f0*/  S2UR UR4, SR_CTAID.X ;  /* 0x00000000000479c3 */ /* 0x000e700000002500 */
[----:B------:R-:W1:Y:S02]  /*0100*/  LDC R0, c[0x0][0x360] ;  /* 0x0000d800ff007b82 */ /* 0x000e640000000800 */
[----:B-1----:R-:W-:-:S05]  /*0110*/  IMAD R3, R0, UR4, R3 ;  /* 0x0000000400037c24 */ /* 0x002fca000f8e0203 */
[----:B------:R-:W-:-:S13]  /*0120*/  ISETP.GE.AND P0, PT, R3, UR9, PT ;  /* 0x0000000903007c0c */ /* 0x000fda000bf06270 */
[----:B------:R-:W-:Y:S05]  /*0130*/  @P0 EXIT ;  /* 0x000000000000094d */ /* 0x000fea0003800000 */
[----:B------:R-:W-:Y:S02]  /*0140*/  UISETP.GE.AND UP0, UPT, UR8, 0x2, UPT ;  /* 0x000000020800788c */ /* 0x000fe4000bf06270 */
[----:B------:R-:W-:Y:S01]  /*0150*/  UIADD3 UR4, UPT, UPT, UR8, -0x1, URZ ;  /* 0xffffffff08047890 */ /* 0x000fe2000fffe0ff */
[----:B------:R-:W1:Y:S05]  /*0160*/  LDCU.64 UR6, c[0x0][0x358] ;  /* 0x00006b00ff0677ac */ /* 0x000e6a0008000a00 */
[----:B------:R-:W-:Y:S01]  /*0170*/  IMAD.U32 R4, RZ, RZ, UR4 ;  /* 0x00000004ff047e24 */ /* 0x000fe2000f8e00ff */
[----:B------:R-:W-:Y:S06]  /*0180*/  BRA.U !UP0, `(.L_x_2) ;  /* 0x0000000108487547 */ /* 0x000fec000b800000 */
[----:B------:R-:W2:Y:S01]  /*0190*/  LDC.64 R6, c[0x0][0x3a8] ;  /* 0x0000ea00ff067b82 */ /* 0x000ea20000000a00 */
[----:B------:R-:W-:Y:S01]  /*01a0*/  BSSY.RECONVERGENT B0, `(.L_x_2) ;  /* 0x0000010000007945 */ /* 0x000fe20003800200 */
[----:B------:R-:W-:-:S07]  /*01b0*/  IMAD.MOV.U32 R4, RZ, RZ, RZ ;  /* 0x000000ffff047224 */ /* 0x000fce00078e00ff */
.L_x_6:
[----:B--2---:R-:W-:-:S05]  /*01c0*/  IMAD.WIDE.U32 R8, R4, 0x4, R6 ;  /* 0x0000000404087825 */ /* 0x004fca00078e0006 */
[----:B-1----:R-:W2:Y:S01]  /*01d0*/  LDG.E R0, desc[UR6][R8.64] ;  /* 0x0000000608007981 */ /* 0x002ea2000c1e1900 */
[----:B------:R-:W-:Y:S01]  /*01e0*/  BSSY.RELIABLE B1, `(.L_x_3) ;  /* 0x0000007000017945 */ /* 0x000fe20003800100 */
[----:B--2---:R-:W-:-:S13]  /*01f0*/  ISETP.GE.AND P0, PT, R3, R0, PT ;  /* 0x000000000300720c */ /* 0x004fda0003f06270 */
[----:B------:R-:W-:Y:S05]  /*0200*/  @!P0 BRA `(.L_x_4) ;  /* 0x0000000000108947 */ /* 0x000fea0003800000 */
[----:B------:R-:W2:Y:S02]  /*0210*/  LDG.E R8, desc[UR6][R8.64+0x4] ;  /* 0x0000040608087981 */ /* 0x000ea4000c1e1900 */
[----:B--2---:R-:W-:-:S13]  /*0220*/  ISETP.GE.AND P0, PT, R3, R8, PT ;  /* 0x000000080300720c */ /* 0x004fda0003f06270 */
[----:B------:R-:W-:Y:S05]  /*0230*/  @!P0 BREAK.RELIABLE B1 ;  /* 0x0000000000018942 */ /* 0x000fea0003800100 */
[----:B------:R-:W-:Y:S05]  /*0240*/  @!P0 BRA `(.L_x_5) ;  /* 0x0000000000148947 */ /* 0x000fea0003800000 */
.L_x_4:
[----:B------:R-:W-:Y:S05]  /*0250*/  BSYNC.RELIABLE B1 ;  /* 0x0000000000017941 */ /* 0x000fea0003800100 */
.L_x_3:
[----:B------:R-:W-:-:S04]  /*0260*/  IADD3 R4, PT, PT, R4, 0x1, RZ ;  /* 0x0000000104047810 */ /* 0x000fc80007ffe0ff */
[----:B------:R-:W-:-:S13]  /*0270*/  ISETP.NE.AND P0, PT, R4, UR4, PT ;  /* 0x0000000404007c0c */ /* 0x000fda000bf05270 */
[----:B------:R-:W-:Y:S05]  /*0280*/  @P0 BRA `(.L_x_6) ;  /* 0xfffffffc00cc0947 */ /* 0x000fea000383ffff */
[----:B------:R-:W-:-:S07]  /*0290*/  IMAD.U32 R4, RZ, RZ, UR4 ;  /* 0x00000004ff047e24 */ /* 0x000fce000f8e00ff */
.L_x_5:
[----:B------:R-:W-:Y:S05]  /*02a0*/  BSYNC.RECONVERGENT B0 ;  /* 0x0000000000007941 */ /* 0x000fea0003800200 */
.L_x_2:
[----:B------:R-:W2:Y:S01]  /*02b0*/  LDC.64 R6, c[0x0][0x398] ;  /* 0x0000e600ff067b82 */ /* 0x000ea20000000a00 */
[----:B------:R-:W-:-:S07]  /*02c0*/  IMAD R5, R3, 0x3, RZ ;  /* 0x0000000303057824 */ /* 0x000fce00078e02ff */
[----:B------:R-:W3:Y:S01]  /*02d0*/  LDC R11, c[0x0][0x388] ;  /* 0x0000e200ff0b7b82 */ /* 0x000ee20000000800 */
[----:B--2---:R-:W-:-:S05]  /*02e0*/  IMAD.WIDE R6, R5, 0x4, R6 ;  /* 0x0000000405067825 */ /* 0x004fca00078e0206 */
[----:B-1----:R-:W2:Y:S02]  /*02f0*/  LDG.E R2, desc[UR6][R6.64] ;  /* 0x0000000606027981 */ /* 0x002ea4000c1e1900 */
[----:B------:R-:W1:Y:S01]  /*0300*/  LDC R0, c[0x0][0x388] ;  /* 0x0000e200ff007b82 */ /* 0x000e620000000800 */
[----:B------:R-:W-:Y:S01]  /*0310*/  BSSY.RECONVERGENT B0, `(.L_x_7) ;  /* 0x000000c000007945 */ /* 0x000fe20003800200 */
[----:B---3--:R-:W3:Y:S02]  /*0320*/  MUFU.RCP R5, R11 ;  /* 0x0000000b00057308 */ /* 0x008ee40000001000 */
[----:B---3--:R-:W-:-:S04]  /*0330*/  FFMA R8, R5, -R11, 1 ;  /* 0x3f80000005087423 */ /* 0x008fc8000000080b */
[----:B------:R-:W-:Y:S02]  /*0340*/  FFMA R5, R5, R8, R5 ;  /* 0x0000000805057223 */ /* 0x000fe40000000005 */
[----:B--2---:R-:W2:Y:S02]  /*0350*/  FCHK P0, R2, R11 ;  /* 0x0000000b02007302 */ /* 0x004ea40000000000 */
[----:B------:R-:W-:-:S04]  /*0360*/  FFMA R8, R2, R5, RZ ;  /* 0x0000000502087223 */ /* 0x000fc800000000ff */
[----:B------:R-:W-:-:S04]  /*0370*/  FFMA R9, R8, -R11, R2 ;  /* 0x8000000b08097223 */ /* 0x000fc80000000002 */
[----:B------:R-:W-:Y:S01]  /*0380*/  FFMA R5, R5, R9, R8 ;  /* 0x0000000905057223 */ /* 0x000fe20000000008 */
[----:B-12---:R-:W-:Y:S06]  /*0390*/  @!P0 BRA `(.L_x_8) ;  /* 0x00000000000c8947 */ /* 0x006fec0003800000 */
[----:B------:R-:W-:-:S07]  /*03a0*/  MOV R10, 0x3c0 ;  /* 0x000003c0000a7802 */ /* 0x000fce0000000f00 */
[----:B0-----:R-:W-:Y:S05]  /*03b0*/  CALL.REL.NOINC `($__internal_0_$__cuda_sm3x_div_rn_noftz_f32_slowpath) ;  /* 0x0000000000e87944 */ /* 0x001fea0003c00000 */
[----:B------:R-:W-:-:S07]  /*03c0*/  IMAD.MOV.U32 R5, RZ, RZ, R2 ;  /* 0x000000ffff057224 */ /* 0x000fce00078e0002 */
.L_x_8:
[----:B------:R-:W-:Y:S05]  /*03d0*/  BSYNC.RECONVERGENT B0 ;  /* 0x0000000000007941 */ /* 0x000fea0003800200 */
.L_x_7:
[----:B------:R-:W2:Y:S01]  /*03e0*/  LDG.E R9, desc[UR6][R6.64+0x4] ;  /* 0x0000040606097981 */ /* 0x000ea2000c1e1900 */
[----:B------:R-:W1:Y:S01]  /*03f0*/  LDC R10, c[0x0][0x388] ;  /* 0x0000e200ff0a7b82 */ /* 0x000e620000000800 */
[----:B------:R-:W-:Y:S01]  /*0400*/  F2I.TRUNC.NTZ R5, R5 ;  /* 0x0000000500057305 */ /* 0x000fe2000020f100 */
[----:B------:R-:W-:Y:S07]  /*0410*/  BSSY.RECONVERGENT B0, `(.L_x_9) ;  /* 0x000000d000007945 */ /* 0x000fee0003800200 */
[----:B-1----:R-:W1:Y:S02]  /*0420*/  MUFU.RCP R11, R10 ;  /* 0x0000000a000b7308 */ /* 0x002e640000001000 */
[----:B-1----:R-:W-:-:S04]  /*0430*/  FFMA R2, R11, -R10, 1 ;  /* 0x3f8000000b027423 */ /* 0x002fc8000000080a */
[----:B------:R-:W-:Y:S02]  /*0440*/  FFMA R2, R11, R2, R11 ;  /* 0x000000020b027223 */ /* 0x000fe4000000000b */
[----:B--2---:R-:W1:Y:S02]  /*0450*/  FCHK P0, R9, R10 ;  /* 0x0000000a09007302 */ /* 0x004e640000000000 */
[----:B------:R-:W-:-:S04]  /*0460*/  FFMA R8, R2, R9, RZ ;  /* 0x0000000902087223 */ /* 0x000fc800000000ff */
[----:B------:R-:W-:-:S04]  /*0470*/  FFMA R11, R8, -R10, R9 ;  /* 0x8000000a080b7223 */ /* 0x000fc80000000009 */
[----:B------:R-:W-:Y:S01]  /*0480*/  FFMA R8, R2, R11, R8 ;  /* 0x0000000b02087223 */ /* 0x000fe20000000008 */
[----:B-1----:R-:W-:Y:S06]  /*0490*/  @!P0 BRA `(.L_x_10) ;  /* 0x0000000000108947 */ /* 0x002fec0003800000 */
[----:B------:R-:W-:Y:S01]  /*04a0*/  IMAD.MOV.U32 R2, RZ, RZ, R9 ;  /* 0x000000ffff027224 */ /* 0x000fe200078e0009 */
[----:B------:R-:W-:-:S07]  /*04b0*/  MOV R10, 0x4d0 ;  /* 0x000004d0000a7802 */ /* 0x000fce0000000f00 */
[----:B0-----:R-:W-:Y:S05]  /*04c0*/  CALL.REL.NOINC `($__internal_0_$__cuda_sm3x_div_rn_noftz_f32_slowpath) ;  /* 0x0000000000a47944 */ /* 0x001fea0003c00000 */
[----:B------:R-:W-:-:S07]  /*04d0*/  MOV R8, R2 ;  /* 0x0000000200087202 */ /* 0x000fce0000000f00 */
.L_x_10:
[----:B------:R-:W-:Y:S05]  /*04e0*/  BSYNC.RECONVERGENT B0 ;  /* 0x0000000000007941 */ /* 0x000fea0003800200 */
.L_x_9:
        /* <DEDUP_REMOVED lines=15> */
.L_x_12:
[----:B------:R-:W-:Y:S05]  /*05e0*/  BSYNC.RECONVERGENT B0 ;  /* 0x0000000000007941 */ /* 0x000fea0003800200 */
.L_x_11:
[----:B------:R-:W1:Y:S01]  /*05f0*/  LDCU UR4, c[0x0][0x38c] ;  /* 0x00007180ff0477ac */ /* 0x000e620008000800 */
[----:B------:R-:W2:Y:S01]  /*0600*/  LDC.64 R6, c[0x0][0x3c0] ;  /* 0x0000f000ff067b82 */ /* 0x000ea20000000a00 */
[----:B------:R-:W3:Y:S01]  /*0610*/  F2I.TRUNC.NTZ R2, R2 ;  /* 0x0000000200027305 */ /* 0x000ee2000020f100 */
[----:B------:R-:W-:Y:S01]  /*0620*/  IMAD.MOV.U32 R13, RZ, RZ, 0x1 ;  /* 0x00000001ff0d7424 */ /* 0x000fe200078e00ff */
[----:B------:R-:W4:Y:S01]  /*0630*/  LDCU.64 UR8, c[0x0][0x390] ;  /* 0x00007200ff0877ac */ /* 0x000f220008000a00 */
[----:B-1----:R-:W-:-:S04]  /*0640*/  IMAD R5, R4, UR4, R5 ;  /* 0x0000000404057c24 */ /* 0x002fc8000f8e0205 */
[----:B----4-:R-:W-:-:S04]  /*0650*/  IMAD R5, R5, UR8, R8 ;  /* 0x0000000805057c24 */ /* 0x010fc8000f8e0208 */
[----:B---3--:R-:W-:-:S04]  /*0660*/  IMAD R5, R5, UR9, R2 ;  /* 0x0000000905057c24 */ /* 0x008fc8000f8e0202 */
[----:B--2---:R-:W-:-:S06]  /*0670*/  IMAD.WIDE R6, R5, 0x4, R6 ;  /* 0x0000000405067825 */ /* 0x004fcc00078e0206 */
[----:B------:R-:W2:Y:S02]  /*0680*/  ATOMG.E.ADD.STRONG.GPU PT, R6, desc[UR6][R6.64], R13 ;  /* 0x8000000d060679a8 */ /* 0x000ea400081ef106 */
[----:B--2---:R-:W-:-:S13]  /*0690*/  ISETP.NE.AND P0, PT, R6, RZ, PT ;  /* 0x000000ff0600720c */ /* 0x004fda0003f05270 */
[----:B------:R-:W-:Y:S05]  /*06a0*/  @P0 EXIT ;  /* 0x000000000000094d */ /* 0x000fea0003800000 */
[----:B------:R-:W1:Y:S08]  /*06b0*/  LDC.64 R6, c[0x0][0x3b8] ;  /* 0x0000ee00ff067b82 */ /* 0x000e700000000a00 */
[----:B------:R-:W2:Y:S01]  /*06c0*/  LDC.64 R8, c[0x0][0x3a8] ;  /* 0x0000ea00ff087b82 */ /* 0x000ea20000000a00 */
[----:B-1----:R-:W-:-:S06]  /*06d0*/  IMAD.WIDE R6, R4, 0x4, R6 ;  /* 0x0000000404067825 */ /* 0x002fcc00078e0206 */
[----:B------:R-:W3:Y:S01]  /*06e0*/  ATOMG.E.ADD.STRONG.GPU PT, R6, desc[UR6][R6.64], R13 ;  /* 0x8000000d060679a8 */ /* 0x000ee200081ef106 */
[----:B--2---:R-:W-:Y:S02]  /*06f0*/  IMAD.WIDE R4, R4, 0x4, R8 ;  /* 0x0000000404047825 */ /* 0x004fe400078e0208 */
[----:B------:R-:W1:Y:S04]  /*0700*/  LDC.64 R8, c[0x0][0x3b0] ;  /* 0x0000ec00ff087b82 */ /* 0x000e680000000a00 */
[----:B------:R-:W3:Y:S02]  /*0710*/  LDG.E R5, desc[UR6][R4.64] ;  /* 0x0000000604057981 */ /* 0x000ee4000c1e1900 */
[----:B---3--:R-:W-:-:S04]  /*0720*/  IMAD.IADD R11, R6, 0x1, R5 ;  /* 0x00000001060b7824 */ /* 0x008fc800078e0205 */
[----:B-1----:R-:W-:-:S05]  /*0730*/  IMAD.WIDE R8, R11, 0x4, R8 ;  /* 0x000000040b087825 */ /* 0x002fca00078e0208 */
[----:B------:R-:W-:Y:S01]  /*0740*/  STG.E desc[UR6][R8.64], R3 ;  /* 0x0000000308007986 */ /* 0x000fe2000c101906 */
[----:B------:R-:W-:Y:S05]  /*0750*/  EXIT ;  /* 0x000000000000794d */ /* 0x000fea0003800000 */
        .weak           $__internal_0_$__cuda_sm3x_div_rn_noftz_f32_slowpath
        .type           $__internal_0_$__cuda_sm3x_div_rn_noftz_f32_slowpath,@function
        .size           $__internal_0_$__cuda_sm3x_div_rn_noftz_f32_slowpath,(.L_x_25 - $__internal_0_$__cuda_sm3x_div_rn_noftz_f32_slowpath)
$__internal_0_$__cuda_sm3x_div_rn_noftz_f32_slowpath:
[----:B------:R-:W-:Y:S01]  /*0760*/  SHF.R.U32.HI R11, RZ, 0x17, R0 ;  /* 0x00000017ff0b7819 */ /* 0x000fe20000011600 */
[----:B------:R-:W-:Y:S01]  /*0770*/  BSSY.RECONVERGENT B1, `(.L_x_13) ;  /* 0x0000063000017945 */ /* 0x000fe20003800200 */
[----:B------:R-:W-:Y:S01]  /*0780*/  SHF.R.U32.HI R9, RZ, 0x17, R2 ;  /* 0x00000017ff097819 */ /* 0x000fe20000011602 */
[----:B------:R-:W-:Y:S01]  /*0790*/  IMAD.MOV.U32 R13, RZ, RZ, R0 ;  /* 0x000000ffff0d7224 */ /* 0x000fe200078e0000 */
[----:B------:R-:W-:Y:S02]  /*07a0*/  LOP3.LUT R11, R11, 0xff, RZ, 0xc0, !PT ;  /* 0x000000ff0b0b7812 */ /* 0x000fe400078ec0ff */
[----:B------:R-:W-:Y:S02]  /*07b0*/  LOP3.LUT R16, R9, 0xff, RZ, 0xc0, !PT ;  /* 0x000000ff09107812 */ /* 0x000fe400078ec0ff */
[----:B------:R-:W-:-:S03]  /*07c0*/  IADD3 R12, PT, PT, R11, -0x1, RZ ;  /* 0xffffffff0b0c7810 */ /* 0x000fc60007ffe0ff */
[----:B------:R-:W-:Y:S01]  /*07d0*/  VIADD R14, R16, 0xffffffff ;  /* 0xffffffff100e7836 */ /* 0x000fe20000000000 */
[----:B------:R-:W-:-:S04]  /*07e0*/  ISETP.GT.U32.AND P0, PT, R12, 0xfd, PT ;  /* 0x000000fd0c00780c */ /* 0x000fc80003f04070 */
[----:B------:R-:W-:-:S13]  /*07f0*/  ISETP.GT.U32.OR P0, PT, R14, 0xfd, P0 ;  /* 0x000000fd0e00780c */ /* 0x000fda0000704470 */
[----:B------:R-:W-:Y:S01]  /*0800*/  @!P0 IMAD.MOV.U32 R9, RZ, RZ, RZ ;  /* 0x000000ffff098224 */ /* 0x000fe200078e00ff */
[----:B------:R-:W-:Y:S06]  /*0810*/  @!P0 BRA `(.L_x_14) ;  /* 0x00000000005c8947 */ /* 0x000fec0003800000 */
[----:B------:R-:W-:Y:S02]  /*0820*/  FSETP.GTU.FTZ.AND P0, PT, |R2|, +INF , PT ;  /* 0x7f8000000200780b */ /* 0x000fe40003f1c200 */
[----:B------:R-:W-:-:S04]  /*0830*/  FSETP.GTU.FTZ.AND P1, PT, |R0|, +INF , PT ;  /* 0x7f8000000000780b */ /* 0x000fc80003f3c200 */
[----:B------:R-:W-:-:S13]  /*0840*/  PLOP3.LUT P0, PT, P0, P1, PT, 0xf8, 0x8f ;  /* 0x00000000008f781c */ /* 0x000fda0000703f70 */
[----:B------:R-:W-:Y:S05]  /*0850*/  @P0 BRA `(.L_x_15) ;  /* 0x00000004004c0947 */ /* 0x000fea0003800000 */
[----:B------:R-:W-:-:S13]  /*0860*/  LOP3.LUT P0, RZ, R13, 0x7fffffff, R2, 0xc8, !PT ;  /* 0x7fffffff0dff7812 */ /* 0x000fda000780c802 */
[----:B------:R-:W-:Y:S05]  /*0870*/  @!P0 BRA `(.L_x_16) ;  /* 0x00000004003c8947 */ /* 0x000fea0003800000 */
[----:B------:R-:W-:Y:S02]  /*0880*/  FSETP.NEU.FTZ.AND P2, PT, |R2|, +INF , PT ;  /* 0x7f8000000200780b */ /* 0x000fe40003f5d200 */
[----:B------:R-:W-:Y:S02]  /*0890*/  FSETP.NEU.FTZ.AND P1, PT, |R0|, +INF , PT ;  /* 0x7f8000000000780b */ /* 0x000fe40003f3d200 */
[----:B------:R-:W-:-:S11]  /*08a0*/  FSETP.NEU.FTZ.AND P0, PT, |R2|, +INF , PT ;  /* 0x7f8000000200780b */ /* 0x000fd60003f1d200 */
[----:B------:R-:W-:Y:S05]  /*08b0*/  @!P1 BRA !P2, `(.L_x_16) ;  /* 0x00000004002c9947 */ /* 0x000fea0005000000 */
[----:B------:R-:W-:-:S04]  /*08c0*/  LOP3.LUT P2, RZ, R2, 0x7fffffff, RZ, 0xc0, !PT ;  /* 0x7fffffff02ff7812 */ /* 0x000fc8000784c0ff */
[----:B------:R-:W-:-:S13]  /*08d0*/  PLOP3.LUT P1, PT, P1, P2, PT, 0x2f, 0xf2 ;  /* 0x0000000000f2781c */ /* 0x000fda0000f24577 */
[----:B------:R-:W-:Y:S05]  /*08e0*/  @P1 BRA `(.L_x_17) ;  /* 0x0000000400181947 */ /* 0x000fea0003800000 */
[----:B------:R-:W-:-:S04]  /*08f0*/  LOP3.LUT P1, RZ, R13, 0x7fffffff, RZ, 0xc0, !PT ;  /* 0x7fffffff0dff7812 */ /* 0x000fc8000782c0ff */
[----:B------:R-:W-:-:S13]  /*0900*/  PLOP3.LUT P0, PT, P0, P1, PT, 0x2f, 0xf2 ;  /* 0x0000000000f2781c */ /* 0x000fda0000702577 */
[----:B------:R-:W-:Y:S05]  /*0910*/  @P0 BRA `(.L_x_18) ;  /* 0x0000000400000947 */ /* 0x000fea0003800000 */
[----:B------:R-:W-:Y:S02]  /*0920*/  ISETP.GE.AND P0, PT, R14, RZ, PT ;  /* 0x000000ff0e00720c */ /* 0x000fe40003f06270 */
[----:B------:R-:W-:-:S11]  /*0930*/  ISETP.GE.AND P1, PT, R12, RZ, PT ;  /* 0x000000ff0c00720c */ /* 0x000fd60003f26270 */
[----:B------:R-:W-:Y:S01]  /*0940*/  @P0 MOV R9, RZ ;  /* 0x000000ff00090202 */ /* 0x000fe20000000f00 */
[----:B------:R-:W-:Y:S02]  /*0950*/  @!P0 IMAD.MOV.U32 R9, RZ, RZ, -0x40 ;  /* 0xffffffc0ff098424 */ /* 0x000fe400078e00ff */
[----:B------:R-:W-:Y:S01]  /*0960*/  @!P0 FFMA R2, R2, 1.84467440737095516160e+19, RZ ;  /* 0x5f80000002028823 */ /* 0x000fe200000000ff */
[----:B------:R-:W-:Y:S01]  /*0970*/  @!P1 FFMA R13, R0, 1.84467440737095516160e+19, RZ ;  /* 0x5f800000000d9823 */ /* 0x000fe200000000ff */
[----:B------:R-:W-:-:S07]  /*0980*/  @!P1 VIADD R9, R9, 0x40 ;  /* 0x0000004009099836 */ /* 0x000fce0000000000 */
.L_x_14:
[----:B------:R-:W-:Y:S01]  /*0990*/  LEA R12, R11, 0xc0800000, 0x17 ;  /* 0xc08000000b0c7811 */ /* 0x000fe200078eb8ff */
[----:B------:R-:W-:Y:S04]  /*09a0*/  BSSY.RECONVERGENT B2, `(.L_x_19) ;  /* 0x0000036000027945 */ /* 0x000fe80003800200 */
[----:B------:R-:W-:Y:S01]  /*09b0*/  IMAD.IADD R13, R13, 0x1, -R12 ;  /* 0x000000010d0d7824 */ /* 0x000fe200078e0a0c */
[----:B------:R-:W-:-:S03]  /*09c0*/  IADD3 R12, PT, PT, R16, -0x7f, RZ ;  /* 0xffffff81100c7810 */ /* 0x000fc60007ffe0ff */
[----:B------:R-:W0:Y:S01]  /*09d0*/  MUFU.RCP R14, R13 ;  /* 0x0000000d000e7308 */ /* 0x000e220000001000 */
[----:B------:R-:W-:Y:S01]  /*09e0*/  FADD.FTZ R15, -R13, -RZ ;  /* 0x800000ff0d0f7221 */ /* 0x000fe20000010100 */
[C---:B------:R-:W-:Y:S01]  /*09f0*/  IMAD R2, R12.reuse, -0x800000, R2 ;  /* 0xff8000000c027824 */ /* 0x040fe200078e0202 */
[----:B------:R-:W-:-:S05]  /*0a00*/  IADD3 R12, PT, PT, R12, 0x7f, -R11 ;  /* 0x0000007f0c0c7810 */ /* 0x000fca0007ffe80b */
[----:B------:R-:W-:Y:S02]  /*0a10*/  IMAD.IADD R12, R12, 0x1, R9 ;  /* 0x000000010c0c7824 */ /* 0x000fe400078e0209 */
[----:B0-----:R-:W-:-:S04]  /*0a20*/  FFMA R17, R14, R15, 1 ;  /* 0x3f8000000e117423 */ /* 0x001fc8000000000f */
[----:B------:R-:W-:-:S04]  /*0a30*/  FFMA R19, R14, R17, R14 ;  /* 0x000000110e137223 */ /* 0x000fc8000000000e */
[----:B------:R-:W-:-:S04]  /*0a40*/  FFMA R14, R2, R19, RZ ;  /* 0x00000013020e7223 */ /* 0x000fc800000000ff */
[----:B------:R-:W-:-:S04]  /*0a50*/  FFMA R17, R15, R14, R2 ;  /* 0x0000000e0f117223 */ /* 0x000fc80000000002 */
[----:B------:R-:W-:-:S04]  /*0a60*/  FFMA R14, R19, R17, R14 ;  /* 0x00000011130e7223 */ /* 0x000fc8000000000e */
[----:B------:R-:W-:-:S04]  /*0a70*/  FFMA R15, R15, R14, R2 ;  /* 0x0000000e0f0f7223 */ /* 0x000fc80000000002 */
[----:B------:R-:W-:-:S05]  /*0a80*/  FFMA R2, R19, R15, R14 ;  /* 0x0000000f13027223 */ /* 0x000fca000000000e */
[----:B------:R-:W-:-:S04]  /*0a90*/  SHF.R.U32.HI R11, RZ, 0x17, R2 ;  /* 0x00000017ff0b7819 */ /* 0x000fc80000011602 */
[----:B------:R-:W-:-:S05]  /*0aa0*/  LOP3.LUT R11, R11, 0xff, RZ, 0xc0, !PT ;  /* 0x000000ff0b0b7812 */ /* 0x000fca00078ec0ff */
[----:B------:R-:W-:-:S04]  /*0ab0*/  IMAD.IADD R13, R11, 0x1, R12 ;  /* 0x000000010b0d7824 */ /* 0x000fc800078e020c */
[----:B------:R-:W-:-:S05]  /*0ac0*/  VIADD R9, R13, 0xffffffff ;  /* 0xffffffff0d097836 */ /* 0x000fca0000000000 */
[----:B------:R-:W-:-:S13]  /*0ad0*/  ISETP.GE.U32.AND P0, PT, R9, 0xfe, PT ;  /* 0x000000fe0900780c */ /* 0x000fda0003f06070 */
[----:B------:R-:W-:Y:S05]  /*0ae0*/  @!P0 BRA `(.L_x_20) ;  /* 0x0000000000808947 */ /* 0x000fea0003800000 */
[----:B------:R-:W-:-:S13]  /*0af0*/  ISETP.GT.AND P0, PT, R13, 0xfe, PT ;  /* 0x000000fe0d00780c */ /* 0x000fda0003f04270 */
[----:B------:R-:W-:Y:S05]  /*0b00*/  @P0 BRA `(.L_x_21) ;  /* 0x00000000006c0947 */ /* 0x000fea0003800000 */
[----:B------:R-:W-:-:S13]  /*0b10*/  ISETP.GE.AND P0, PT, R13, 0x1, PT ;  /* 0x000000010d00780c */ /* 0x000fda0003f06270 */
[----:B------:R-:W-:Y:S05]  /*0b20*/  @P0 BRA `(.L_x_22) ;  /* 0x0000000000740947 */ /* 0x000fea0003800000 */
[----:B------:R-:W-:Y:S02]  /*0b30*/  ISETP.GE.AND P0, PT, R13, -0x18, PT ;  /* 0xffffffe80d00780c */ /* 0x000fe40003f06270 */
[----:B------:R-:W-:-:S11]  /*0b40*/  LOP3.LUT R2, R2, 0x80000000, RZ, 0xc0, !PT ;  /* 0x8000000002027812 */ /* 0x000fd600078ec0ff */
[----:B------:R-:W-:Y:S05]  /*0b50*/  @!P0 BRA `(.L_x_22) ;  /* 0x0000000000688947 */ /* 0x000fea0003800000 */
[CCC-:B------:R-:W-:Y:S01]  /*0b60*/  FFMA.RZ R9, R19.reuse, R15.reuse, R14.reuse ;  /* 0x0000000f13097223 */ /* 0x1c0fe2000000c00e */
[-CC-:B------:R-:W-:Y:S01]  /*0b70*/  FFMA.RM R12, R19, R15.reuse, R14.reuse ;  /* 0x0000000f130c7223 */ /* 0x180fe2000000400e */
[C---:B------:R-:W-:Y:S02]  /*0b80*/  ISETP.NE.AND P2, PT, R13.reuse, RZ, PT ;  /* 0x000000ff0d00720c */ /* 0x040fe40003f45270 */
[----:B------:R-:W-:Y:S02]  /*0b90*/  ISETP.NE.AND P1, PT, R13, RZ, PT ;  /* 0x000000ff0d00720c */ /* 0x000fe40003f25270 */
[----:B------:R-:W-:Y:S01]  /*0ba0*/  LOP3.LUT R11, R9, 0x7fffff, RZ, 0xc0, !PT ;  /* 0x007fffff090b7812 */ /* 0x000fe200078ec0ff */
[----:B------:R-:W-:Y:S01]  /*0bb0*/  FFMA.RP R9, R19, R15, R14 ;  /* 0x0000000f13097223 */ /* 0x000fe2000000800e */
[----:B------:R-:W-:Y:S01]  /*0bc0*/  IADD3 R14, PT, PT, R13, 0x20, RZ ;  /* 0x000000200d0e7810 */ /* 0x000fe20007ffe0ff */
[----:B------:R-:W-:Y:S01]  /*0bd0*/  IMAD.MOV R13, RZ, RZ, -R13 ;  /* 0x000000ffff0d7224 */ /* 0x000fe200078e0a0d */
[----:B------:R-:W-:-:S02]  /*0be0*/  LOP3.LUT R11, R11, 0x800000, RZ, 0xfc, !PT ;  /* 0x008000000b0b7812 */ /* 0x000fc400078efcff */
[----:B------:R-:W-:Y:S02]  /*0bf0*/  FSETP.NEU.FTZ.AND P0, PT, R9, R12, PT ;  /* 0x0000000c0900720b */ /* 0x000fe40003f1d000 */
[----:B------:R-:W-:Y:S02]  /*0c00*/  SHF.L.U32 R14, R11, R14, RZ ;  /* 0x0000000e0b0e7219 */ /* 0x000fe400000006ff */
[----:B------:R-:W-:Y:S02]  /*0c10*/  SEL R12, R13, RZ, P2 ;  /* 0x000000ff0d0c7207 */ /* 0x000fe40001000000 */
[----:B------:R-:W-:Y:S02]  /*0c20*/  ISETP.NE.AND P1, PT, R14, RZ, P1 ;  /* 0x000000ff0e00720c */ /* 0x000fe40000f25270 */
[----:B------:R-:W-:Y:S02]  /*0c30*/  SHF.R.U32.HI R12, RZ, R12, R11 ;  /* 0x0000000cff0c7219 */ /* 0x000fe4000001160b */
[----:B------:R-:W-:-:S02]  /*0c40*/  PLOP3.LUT P0, PT, P0, P1, PT, 0xf8, 0x8f ;  /* 0x00000000008f781c */ /* 0x000fc40000703f70 */
[----:B------:R-:W-:Y:S02]  /*0c50*/  SHF.R.U32.HI R14, RZ, 0x1, R12 ;  /* 0x00000001ff0e7819 */ /* 0x000fe4000001160c */
[----:B------:R-:W-:-:S04]  /*0c60*/  SEL R9, RZ, 0x1, !P0 ;  /* 0x00000001ff097807 */ /* 0x000fc80004000000 */
[----:B------:R-:W-:-:S04]  /*0c70*/  LOP3.LUT R9, R9, 0x1, R14, 0xf8, !PT ;  /* 0x0000000109097812 */ /* 0x000fc800078ef80e */
[----:B------:R-:W-:-:S05]  /*0c80*/  LOP3.LUT R9, R9, R12, RZ, 0xc0, !PT ;  /* 0x0000000c09097212 */ /* 0x000fca00078ec0ff */
[----:B------:R-:W-:-:S05]  /*0c90*/  IMAD.IADD R9, R14, 0x1, R9 ;  /* 0x000000010e097824 */ /* 0x000fca00078e0209 */
[----:B------:R-:W-:Y:S01]  /*0ca0*/  LOP3.LUT R2, R9, R2, RZ, 0xfc, !PT ;  /* 0x0000000209027212 */ /* 0x000fe200078efcff */
[----:B------:R-:W-:Y:S06]  /*0cb0*/  BRA `(.L_x_22) ;  /* 0x0000000000107947 */ /* 0x000fec0003800000 */
.L_x_21:
[----:B------:R-:W-:-:S04]  /*0cc0*/  LOP3.LUT R2, R2, 0x80000000, RZ, 0xc0, !PT ;  /* 0x8000000002027812 */ /* 0x000fc800078ec0ff */
[----:B------:R-:W-:Y:S01]  /*0cd0*/  LOP3.LUT R2, R2, 0x7f800000, RZ, 0xfc, !PT ;  /* 0x7f80000002027812 */ /* 0x000fe200078efcff */
[----:B------:R-:W-:Y:S06]  /*0ce0*/  BRA `(.L_x_22) ;  /* 0x0000000000047947 */ /* 0x000fec0003800000 */
.L_x_20:
[----:B------:R-:W-:-:S07]  /*0cf0*/  LEA R2, R12, R2, 0x17 ;  /* 0x000000020c027211 */ /* 0x000fce00078eb8ff */
.L_x_22:
[----:B------:R-:W-:Y:S05]  /*0d00*/  BSYNC.RECONVERGENT B2 ;  /* 0x0000000000027941 */ /* 0x000fea0003800200 */
.L_x_19:
[----:B------:R-:W-:Y:S05]  /*0d10*/  BRA `(.L_x_23) ;  /* 0x0000000000207947 */ /* 0x000fea0003800000 */
.L_x_18:
[----:B------:R-:W-:-:S04]  /*0d20*/  LOP3.LUT R2, R13, 0x80000000, R2, 0x48, !PT ;  /* 0x800000000d027812 */ /* 0x000fc800078e4802 */
[----:B------:R-:W-:Y:S01]  /*0d30*/  LOP3.LUT R2, R2, 0x7f800000, RZ, 0xfc, !PT ;  /* 0x7f80000002027812 */ /* 0x000fe200078efcff */
[----:B------:R-:W-:Y:S06]  /*0d40*/  BRA `(.L_x_23) ;  /* 0x0000000000147947 */ /* 0x000fec0003800000 */
.L_x_17:
[----:B------:R-:W-:Y:S01]  /*0d50*/  LOP3.LUT R2, R13, 0x80000000, R2, 0x48, !PT ;  /* 0x800000000d027812 */ /* 0x000fe200078e4802 */
[----:B------:R-:W-:Y:S06]  /*0d60*/  BRA `(.L_x_23) ;  /* 0x00000000000c7947 */ /* 0x000fec0003800000 */
.L_x_16:
[----:B------:R-:W0:Y:S01]  /*0d70*/  MUFU.RSQ R2, -QNAN ;  /* 0xffc0000000027908 */ /* 0x000e220000001400 */
[----:B------:R-:W-:Y:S05]  /*0d80*/  BRA `(.L_x_23) ;  /* 0x0000000000047947 */ /* 0x000fea0003800000 */
.L_x_15:
[----:B------:R-:W-:-:S07]  /*0d90*/  FADD.FTZ R2, R2, R0 ;  /* 0x0000000002027221 */ /* 0x000fce0000010000 */
.L_x_23:
[----:B------:R-:W-:Y:S05]  /*0da0*/  BSYNC.RECONVERGENT B1 ;  /* 0x0000000000017941 */ /* 0x000fea0003800200 */
.L_x_13:
[----:B------:R-:W-:-:S04]  /*0db0*/  IMAD.MOV.U32 R11, RZ, RZ, 0x0 ;  /* 0x00000000ff0b7424 */ /* 0x000fc800078e00ff */
[----:B0-----:R-:W-:Y:S05]  /*0dc0*/  RET.REL.NODEC R10 `(_Z24grid_sampling_gpu_kerneliifiiiPKfPKiPiS3_S3_S3_) ;  /* 0xfffffff00a8c7950 */ /* 0x001fea0003c3ffff */
.L_x_24:
[----:B------:R-:W-:-:S00]  /*0dd0*/  BRA `(.L_x_24) ;  /* 0xfffffffc00fc7947 */ /* 0x000fc0000383ffff */
[----:B------:R-:W-:-:S00]  /*0de0*/  NOP ;  /* 0x0000000000007918 */ /* 0x000fc00000000000 */
        /* <DEDUP_REMOVED lines=9> */
.L_x_25:


//--------------------- .nv.global.init           --------------------------
	.section	.nv.global.init,"aw",@progbits
.nv.global.init:
	.type		$str,@object
	.size		$str,(.L_0 - $str)
$str:
        /*0000*/ 	.byte	0x47, 0x72, 0x69, 0x64, 0x53, 0x61, 0x6d, 0x70, 0x6c, 0x69, 0x6e, 0x67, 0x4f, 0x70, 0x20, 0x65
        /*0010*/ 	.byte	0x78, 0x69, 0x74, 0x73, 0x20, 0x64, 0x75, 0x65, 0x20, 0x74, 0x6f, 0x20, 0x76, 0x6f, 0x69, 0x64
        /*0020*/ 	.byte	0x20, 0x69, 0x6e, 0x70, 0x75, 0x74, 0x73, 0x2e, 0x0a, 0x00
.L_0:


//--------------------- .nv.shared.reserved.0     --------------------------
	.section	.nv.shared.reserved.0,"aw",@nobits
	.weak		__nv_reservedSMEM_offset_0_alias
	.size		__nv_reservedSMEM_offset_0_alias, 0, 64
	.other		__nv_reservedSMEM_offset_0_alias,@"STO_CUDA_RESERVED_SHARED STV_DEFAULT"
__nv_reservedSMEM_offset_0_alias:
	.zero		0
	.zero		64


//--------------------- .nv.constant0._Z24grid_sampling_gpu_kerneliifiiiPKfPKiPiS3_S3_S3_ --------------------------
	.section	.nv.constant0._Z24grid_sampling_gpu_kerneliifiiiPKfPKiPiS3_S3_S3_,"a",@progbits
	.sectionflags	@""
	.align	4
.nv.constant0._Z24grid_sampling_gpu_kerneliifiiiPKfPKiPiS3_S3_S3_:
	.zero		968


//--------------------- SYMBOLS --------------------------

	.type		.nv.reservedSmem.offset0,@object
	.size		.nv.reservedSmem.offset0,0x4
	.type		vprintf,@function
